	.headerflags	@"EF_CUDA_TEXMODE_UNIFIED EF_CUDA_64BIT_ADDRESS EF_CUDA_ACCELERATORS EF_CUDA_SM90 EF_CUDA_VIRTUAL_SM(EF_CUDA_SM90)"
	.elftype	@"ET_EXEC"


//--------------------- .nv.info                  --------------------------
	.section	.nv.info,"",@"SHT_CUDA_INFO"
	.align	4


	//----- nvinfo : EIATTR_REGCOUNT
	.align		4
        /*0000*/ 	.byte	0x04, 0x2f
        /*0002*/ 	.short	(.L_3 - .L_2)
	.align		4
.L_2:
        /*0004*/ 	.word	index@(triton_poi_fused__native_batch_norm_legit_no_training_relu_6)
        /*0008*/ 	.word	0x00000014


	//----- nvinfo : EIATTR_MIN_STACK_SIZE
	.align		4
.L_3:
        /*000c*/ 	.byte	0x04, 0x12
        /*000e*/ 	.short	(.L_5 - .L_4)
	.align		4
.L_4:
        /*0010*/ 	.word	index@(triton_poi_fused__native_batch_norm_legit_no_training_relu_6)
        /*0014*/ 	.word	0x00000000


	//----- nvinfo : EIATTR_FRAME_SIZE
	.align		4
.L_5:
        /*0018*/ 	.byte	0x04, 0x11
        /*001a*/ 	.short	(.L_7 - .L_6)
	.align		4
.L_6:
        /*001c*/ 	.word	index@(triton_poi_fused__native_batch_norm_legit_no_training_relu_6)
        /*0020*/ 	.word	0x00000000


	//----- nvinfo : EIATTR_MIN_STACK_SIZE
	.align		4
.L_7:
        /*0024*/ 	.byte	0x04, 0x12
        /*0026*/ 	.short	(.L_9 - .L_8)
	.align		4
.L_8:
        /*0028*/ 	.word	index@(triton_poi_fused__native_batch_norm_legit_no_training_relu_6)
        /*002c*/ 	.word	0x00000000
.L_9:


//--------------------- .nv.info.triton_poi_fused__native_batch_norm_legit_no_training_relu_6 --------------------------
	.section	.nv.info.triton_poi_fused__native_batch_norm_legit_no_training_relu_6,"",@"SHT_CUDA_INFO"
	.sectionflags	@""
	.align	4


	//----- nvinfo : EIATTR_CUDA_API_VERSION
	.align		4
        /*0000*/ 	.byte	0x04, 0x37
        /*0002*/ 	.short	(.L_11 - .L_10)
.L_10:
        /*0004*/ 	.word	0x0000007c


	//----- nvinfo : EIATTR_KPARAM_INFO
	.align		4
.L_11:
        /*0008*/ 	.byte	0x04, 0x17
        /*000a*/ 	.short	(.L_13 - .L_12)
.L_12:
        /*000c*/ 	.word	0x00000000
        /*0010*/ 	.short	0x0006
        /*0012*/ 	.short	0x0030
        /*0014*/ 	.byte	0x00, 0xf0, 0x11, 0x00


	//----- nvinfo : EIATTR_KPARAM_INFO
	.align		4
.L_13:
        /*0018*/ 	.byte	0x04, 0x17
        /*001a*/ 	.short	(.L_15 - .L_14)
.L_14:
        /*001c*/ 	.word	0x00000000
        /*0020*/ 	.short	0x0005
        /*0022*/ 	.short	0x0028
        /*0024*/ 	.byte	0x00, 0xf4, 0x21, 0x00


	//----- nvinfo : EIATTR_KPARAM_INFO
	.align		4
.L_15:
        /*0028*/ 	.byte	0x04, 0x17
        /*002a*/ 	.short	(.L_17 - .L_16)
.L_16:
        /*002c*/ 	.word	0x00000000
        /*0030*/ 	.short	0x0004
        /*0032*/ 	.short	0x0020
        /*0034*/ 	.byte	0x00, 0xf4, 0x21, 0x00


	//----- nvinfo : EIATTR_KPARAM_INFO
	.align		4
.L_17:
        /*0038*/ 	.byte	0x04, 0x17
        /*003a*/ 	.short	(.L_19 - .L_18)
.L_18:
        /*003c*/ 	.word	0x00000000
        /*0040*/ 	.short	0x0003
        /*0042*/ 	.short	0x0018
        /*0044*/ 	.byte	0x00, 0xf4, 0x21, 0x00


	//----- nvinfo : EIATTR_KPARAM_INFO
	.align		4
.L_19:
        /*0048*/ 	.byte	0x04, 0x17
        /*004a*/ 	.short	(.L_21 - .L_20)
.L_20:
        /*004c*/ 	.word	0x00000000
        /*0050*/ 	.short	0x0002
        /*0052*/ 	.short	0x0010
        /*0054*/ 	.byte	0x00, 0xf4, 0x21, 0x00


	//----- nvinfo : EIATTR_KPARAM_INFO
	.align		4
.L_21:
        /*0058*/ 	.byte	0x04, 0x17
        /*005a*/ 	.short	(.L_23 - .L_22)
.L_22:
        /*005c*/ 	.word	0x00000000
        /*0060*/ 	.short	0x0001
        /*0062*/ 	.short	0x0008
        /*0064*/ 	.byte	0x00, 0xf4, 0x21, 0x00


	//----- nvinfo : EIATTR_KPARAM_INFO
	.align		4
.L_23:
        /*0068*/ 	.byte	0x04, 0x17
        /*006a*/ 	.short	(.L_25 - .L_24)
.L_24:
        /*006c*/ 	.word	0x00000000
        /*0070*/ 	.short	0x0000
        /*0072*/ 	.short	0x0000
        /*0074*/ 	.byte	0x00, 0xf4, 0x21, 0x00


	//----- nvinfo : EIATTR_SPARSE_MMA_MASK
	.align		4
.L_25:
        /*0078*/ 	.byte	0x03, 0x50
        /*007a*/ 	.short	0x0000


	//----- nvinfo : EIATTR_MAXREG_COUNT
	.align		4
        /*007c*/ 	.byte	0x03, 0x1b
        /*007e*/ 	.short	0x00ff


	//----- nvinfo : EIATTR_EXIT_INSTR_OFFSETS
	.align		4
        /*0080*/ 	.byte	0x04, 0x1c
        /*0082*/ 	.short	(.L_27 - .L_26)


	//   ....[0]....
.L_26:
        /*0084*/ 	.word	0x00000300


	//   ....[1]....
        /*0088*/ 	.word	0x00000320


	//----- nvinfo : EIATTR_REQNTID
	.align		4
.L_27:
        /*008c*/ 	.byte	0x04, 0x10
        /*008e*/ 	.short	(.L_29 - .L_28)
.L_28:
        /*0090*/ 	.word	0x00000080
        /*0094*/ 	.word	0x00000001
        /*0098*/ 	.word	0x00000001


	//----- nvinfo : EIATTR_CBANK_PARAM_SIZE
	.align		4
.L_29:
        /*009c*/ 	.byte	0x03, 0x19
        /*009e*/ 	.short	0x0034


	//----- nvinfo : EIATTR_PARAM_CBANK
	.align		4
        /*00a0*/ 	.byte	0x04, 0x0a
        /*00a2*/ 	.short	(.L_31 - .L_30)
	.align		4
.L_30:
        /*00a4*/ 	.word	index@(.nv.constant0.triton_poi_fused__native_batch_norm_legit_no_training_relu_6)
        /*00a8*/ 	.short	0x0210
        /*00aa*/ 	.short	0x0034


	//----- nvinfo : EIATTR_SW_WAR
	.align		4
.L_31:
        /*00ac*/ 	.byte	0x04, 0x36
        /*00ae*/ 	.short	(.L_33 - .L_32)
.L_32:
        /*00b0*/ 	.word	0x00000008
.L_33:


//--------------------- .nv.callgraph             --------------------------
	.section	.nv.callgraph,"",@"SHT_CUDA_CALLGRAPH"
	.align	4
	.sectionentsize	8
	.align		4
        /*0000*/ 	.word	0x00000000
	.align		4
        /*0004*/ 	.word	0xffffffff
	.align		4
        /*0008*/ 	.word	0x00000000
	.align		4
        /*000c*/ 	.word	0xfffffffe
	.align		4
        /*0010*/ 	.word	0x00000000
	.align		4
        /*0014*/ 	.word	0xfffffffd
	.align		4
        /*0018*/ 	.word	0x00000000
	.align		4
        /*001c*/ 	.word	0xfffffffc


//--------------------- .nv.constant4             --------------------------
	.section	.nv.constant4,"a",@progbits
	.align	8
	.align		8
.nv.constant4:
        /*0000*/ 	.dword	_$_str
	.align		8
        /*0008*/ 	.dword	_$_str_$_2


//--------------------- .text.triton_poi_fused__native_batch_norm_legit_no_training_relu_6 --------------------------
	.section	.text.triton_poi_fused__native_batch_norm_legit_no_training_relu_6,"ax",@progbits
	.align	128
        .global         triton_poi_fused__native_batch_norm_legit_no_training_relu_6
        .type           triton_poi_fused__native_batch_norm_legit_no_training_relu_6,@function
        .size           triton_poi_fused__native_batch_norm_legit_no_training_relu_6,(.L_x_1 - triton_poi_fused__native_batch_norm_legit_no_training_relu_6)
        .other          triton_poi_fused__native_batch_norm_legit_no_training_relu_6,@"STO_CUDA_ENTRY STV_DEFAULT"
triton_poi_fused__native_batch_norm_legit_no_training_relu_6:
.text.triton_poi_fused__native_batch_norm_legit_no_training_relu_6:
[----:B------:R-:W0:Y:S01]  /*0000*/  LDC R1, c[0x0][0x28] ;  /* 0x00000a00ff017b82 */ /* 0x000e220000000800 */
[----:B------:R-:W1:Y:S07]  /*0010*/  S2R R0, SR_TID.X ;  /* 0x0000000000007919 */ /* 0x000e6e0000002100 */
[----:B------:R-:W2:Y:S01]  /*0020*/  LDC.64 R10, c[0x0][0x220] ;  /* 0x00008800ff0a7b82 */ /* 0x000ea20000000a00 */
[----:B------:R-:W-:Y:S01]  /*0030*/  CS2R R14, SRZ ;  /* 0x00000000000e7805 */ /* 0x000fe2000001ff00 */
[----:B------:R-:W-:Y:S01]  /*0040*/  ULDC.64 UR4, c[0x0][0x208] ;  /* 0x0000820000047ab9 */ /* 0x000fe20000000a00 */
[----:B------:R-:W3:Y:S05]  /*0050*/  S2R R3, SR_CTAID.X ;  /* 0x0000000000037919 */ /* 0x000eea0000002500 */
[----:B------:R-:W4:Y:S08]  /*0060*/  LDC.64 R6, c[0x0][0x210] ;  /* 0x00008400ff067b82 */ /* 0x000f300000000a00 */
[----:B------:R-:W5:Y:S08]  /*0070*/  LDC.64 R8, c[0x0][0x218] ;  /* 0x00008600ff087b82 */ /* 0x000f700000000a00 */
[----:B------:R-:W5:Y:S01]  /*0080*/  LDC.64 R12, c[0x0][0x228] ;  /* 0x00008a00ff0c7b82 */ /* 0x000f620000000a00 */
[----:B-1----:R-:W-:-:S07]  /*0090*/  LOP3.LUT R0, R0, 0x7f, RZ, 0xc0, !PT ;  /* 0x0000007f00007812 */ /* 0x002fce00078ec0ff */
[----:B------:R-:W1:Y:S01]  /*00a0*/  LDC.64 R4, c[0x0][0x230] ;  /* 0x00008c00ff047b82 */ /* 0x000e620000000a00 */
[----:B---3--:R-:W-:-:S04]  /*00b0*/  LEA R2, R3, R0, 0x7 ;  /* 0x0000000003027211 */ /* 0x008fc800078e38ff */
[C---:B------:R-:W-:Y:S01]  /*00c0*/  ISETP.GE.AND P0, PT, R2.reuse, 0x500, PT ;  /* 0x000005000200780c */ /* 0x040fe20003f06270 */
[----:B------:R-:W-:-:S05]  /*00d0*/  IMAD.HI R3, R2, 0x66666667, RZ ;  /* 0x6666666702037827 */ /* 0x000fca00078e02ff */
[----:B------:R-:W-:-:S04]  /*00e0*/  SHF.R.U32.HI R0, RZ, 0x1f, R3 ;  /* 0x0000001fff007819 */ /* 0x000fc80000011603 */
[----:B------:R-:W-:-:S05]  /*00f0*/  LEA.HI.SX32 R3, R3, R0, 0x19 ;  /* 0x0000000003037211 */ /* 0x000fca00078fcaff */
[----:B------:R-:W-:-:S04]  /*0100*/  IMAD R0, R3, -0x140, R2 ;  /* 0xfffffec003007824 */ /* 0x000fc800078e0202 */
[----:B--2---:R-:W-:-:S05]  /*0110*/  IMAD.WIDE R10, R0, 0x4, R10 ;  /* 0x00000004000a7825 */ /* 0x004fca00078e020a */
[----:B------:R2:W3:Y:S01]  /*0120*/  @!P0 LDG.E.EL R14, desc[UR4][R10.64] ;  /* 0x000000040a0e8981 */ /* 0x0004e2000c2e1900 */
[----:B----4-:R-:W-:Y:S01]  /*0130*/  IMAD.WIDE R6, R2, 0x4, R6 ;  /* 0x0000000402067825 */ /* 0x010fe200078e0206 */
[----:B------:R-:W-:-:S03]  /*0140*/  HFMA2.MMA R2, -RZ, RZ, 0, 0 ;  /* 0x00000000ff027435 */ /* 0x000fc600000001ff */
[----:B-----5:R-:W-:Y:S01]  /*0150*/  IMAD.WIDE R8, R0, 0x4, R8 ;  /* 0x0000000400087825 */ /* 0x020fe200078e0208 */
[----:B------:R-:W-:-:S04]  /*0160*/  CS2R R16, SRZ ;  /* 0x0000000000107805 */ /* 0x000fc8000001ff00 */
[----:B------:R4:W5:Y:S01]  /*0170*/  @!P0 LDG.E.EL R15, desc[UR4][R8.64] ;  /* 0x00000004080f8981 */ /* 0x000962000c2e1900 */
[----:B0-2---:R-:W-:-:S03]  /*0180*/  IMAD.WIDE R10, R0, 0x4, R12 ;  /* 0x00000004000a7825 */ /* 0x005fc600078e020c */
[----:B------:R0:W5:Y:S01]  /*0190*/  @!P0 LDG.E R2, desc[UR4][R6.64] ;  /* 0x0000000406028981 */ /* 0x000162000c1e1900 */
[----:B-1----:R-:W-:-:S03]  /*01a0*/  IMAD.WIDE R4, R0, 0x4, R4 ;  /* 0x0000000400047825 */ /* 0x002fc600078e0204 */
[----:B------:R-:W2:Y:S04]  /*01b0*/  @!P0 LDG.E.EL R16, desc[UR4][R10.64] ;  /* 0x000000040a108981 */ /* 0x000ea8000c2e1900 */
[----:B------:R-:W2:Y:S01]  /*01c0*/  @!P0 LDG.E.EL R17, desc[UR4][R4.64] ;  /* 0x0000000404118981 */ /* 0x000ea2000c2e1900 */
[----:B----4-:R-:W-:Y:S01]  /*01d0*/  MOV R9, 0x3e800000 ;  /* 0x3e80000000097802 */ /* 0x010fe20000000f00 */
[----:B0-----:R-:W0:Y:S01]  /*01e0*/  LDC.64 R6, c[0x0][0x238] ;  /* 0x00008e00ff067b82 */ /* 0x001e220000000a00 */
[----:B------:R-:W-:Y:S02]  /*01f0*/  IMAD R3, R3, 0x204, R0 ;  /* 0x0000020403037824 */ /* 0x000fe400078e0200 */
[----:B---3--:R-:W-:-:S04]  /*0200*/  FADD R14, R14, 0.0010000000474974513054 ;  /* 0x3a83126f0e0e7421 */ /* 0x008fc80000000000 */
[----:B------:R-:W1:Y:S02]  /*0210*/  MUFU.SQRT R12, R14 ;  /* 0x0000000e000c7308 */ /* 0x000e640000002000 */
[C---:B-1----:R-:W-:Y:S02]  /*0220*/  FSETP.GT.AND P1, PT, R12.reuse, 8.50705917302346158658e+37, PT ;  /* 0x7e8000000c00780b */ /* 0x042fe40003f24000 */
[----:B------:R-:W-:-:S11]  /*0230*/  FSETP.GEU.AND P2, PT, R12, 1.175494350822287508e-38, PT ;  /* 0x008000000c00780b */ /* 0x000fd60003f4e000 */
[----:B------:R-:W-:-:S04]  /*0240*/  @P1 FMUL R12, R12, 0.25 ;  /* 0x3e8000000c0c1820 */ /* 0x000fc80000400000 */
[----:B------:R-:W-:-:S06]  /*0250*/  @!P2 FMUL R12, R12, 16777216 ;  /* 0x4b8000000c0ca820 */ /* 0x000fcc0000400000 */
[----:B------:R-:W1:Y:S01]  /*0260*/  MUFU.RCP R12, R12 ;  /* 0x0000000c000c7308 */ /* 0x000e620000001000 */
[----:B------:R-:W-:Y:S01]  /*0270*/  FSEL R9, R9, 1, P1 ;  /* 0x3f80000009097808 */ /* 0x000fe20000800000 */
[----:B-----5:R-:W-:-:S04]  /*0280*/  FADD R2, -R15, R2 ;  /* 0x000000020f027221 */ /* 0x020fc80000000100 */
[----:B------:R-:W-:-:S04]  /*0290*/  @!P2 FMUL R9, R9, 16777216 ;  /* 0x4b8000000909a820 */ /* 0x000fc80000400000 */
[----:B-1----:R-:W-:-:S04]  /*02a0*/  FMUL R9, R12, R9 ;  /* 0x000000090c097220 */ /* 0x002fc80000400000 */
[----:B------:R-:W-:-:S04]  /*02b0*/  FMUL R2, R2, R9 ;  /* 0x0000000902027220 */ /* 0x000fc80000400000 */
[----:B--2---:R-:W-:Y:S01]  /*02c0*/  FFMA R16, R2, R16, R17 ;  /* 0x0000001002107223 */ /* 0x004fe20000000011 */
[----:B0-----:R-:W-:-:S04]  /*02d0*/  IMAD.WIDE R2, R3, 0x4, R6 ;  /* 0x0000000403027825 */ /* 0x001fc800078e0206 */
[----:B------:R-:W-:-:S04]  /*02e0*/  FSETP.GEU.AND P1, PT, R16, RZ, PT ;  /* 0x000000ff1000720b */ /* 0x000fc80003f2e000 */
[----:B------:R-:W-:Y:S01]  /*02f0*/  FSEL R5, R16, RZ, P1 ;  /* 0x000000ff10057208 */ /* 0x000fe20000800000 */
[----:B------:R-:W-:Y:S08]  /*0300*/  @P0 EXIT ;  /* 0x000000000000094d */ /* 0x000ff00003800000 */
[----:B------:R-:W-:Y:S01]  /*0310*/  STG.E desc[UR4][R2.64], R5 ;  /* 0x0000000502007986 */ /* 0x000fe2000c101904 */
[----:B------:R-:W-:Y:S05]  /*0320*/  EXIT ;  /* 0x000000000000794d */ /* 0x000fea0003800000 */
.L_x_0:
[----:B------:R-:W-:-:S00]  /*0330*/  BRA `(.L_x_0) ;  /* 0xfffffffc00fc7947 */ /* 0x000fc0000383ffff */
[----:B------:R-:W-:-:S00]  /*0340*/  NOP ;  /* 0x0000000000007918 */ /* 0x000fc00000000000 */
        /* <DEDUP_REMOVED lines=11> */
.L_x_1:


//--------------------- .nv.global.init           --------------------------
	.section	.nv.global.init,"aw",@progbits
.nv.global.init:
	.type		_$_str,@object
	.size		_$_str,(_$_str_$_2 - _$_str)
_$_str:
        /*0000*/ 	.byte	0x5f, 0x5f, 0x43, 0x55, 0x44, 0x41, 0x5f, 0x46, 0x54, 0x5a, 0x00
	.type		_$_str_$_2,@object
	.size		_$_str_$_2,(.L_1 - _$_str_$_2)
_$_str_$_2:
        /*000b*/ 	.byte	0x5f, 0x5f, 0x43, 0x55, 0x44, 0x41, 0x5f, 0x50, 0x52, 0x45, 0x43, 0x5f, 0x53, 0x51, 0x52, 0x54
        /*001b*/ 	.byte	0x00
.L_1:


//--------------------- .nv.constant0.triton_poi_fused__native_batch_norm_legit_no_training_relu_6 --------------------------
	.section	.nv.constant0.triton_poi_fused__native_batch_norm_legit_no_training_relu_6,"a",@progbits
	.sectionflags	@""
	.align	4
.nv.constant0.triton_poi_fused__native_batch_norm_legit_no_training_relu_6:
	.zero		580
